	.headerflags	@"EF_CUDA_TEXMODE_UNIFIED EF_CUDA_64BIT_ADDRESS EF_CUDA_ACCELERATORS EF_CUDA_SM90 EF_CUDA_VIRTUAL_SM(EF_CUDA_SM90)"
	.elftype	@"ET_EXEC"


//--------------------- .nv.info                  --------------------------
	.section	.nv.info,"",@"SHT_CUDA_INFO"
	.align	4


	//----- nvinfo : EIATTR_REGCOUNT
	.align		4
        /*0000*/ 	.byte	0x04, 0x2f
        /*0002*/ 	.short	(.L_1 - .L_0)
	.align		4
.L_0:
        /*0004*/ 	.word	index@(triton_poi_fused_convolution_relu_20)
        /*0008*/ 	.word	0x00000020


	//----- nvinfo : EIATTR_MIN_STACK_SIZE
	.align		4
.L_1:
        /*000c*/ 	.byte	0x04, 0x12
        /*000e*/ 	.short	(.L_3 - .L_2)
	.align		4
.L_2:
        /*0010*/ 	.word	index@(triton_poi_fused_convolution_relu_20)
        /*0014*/ 	.word	0x00000000


	//----- nvinfo : EIATTR_FRAME_SIZE
	.align		4
.L_3:
        /*0018*/ 	.byte	0x04, 0x11
        /*001a*/ 	.short	(.L_5 - .L_4)
	.align		4
.L_4:
        /*001c*/ 	.word	index@(triton_poi_fused_convolution_relu_20)
        /*0020*/ 	.word	0x00000000


	//----- nvinfo : EIATTR_MIN_STACK_SIZE
	.align		4
.L_5:
        /*0024*/ 	.byte	0x04, 0x12
        /*0026*/ 	.short	(.L_7 - .L_6)
	.align		4
.L_6:
        /*0028*/ 	.word	index@(triton_poi_fused_convolution_relu_20)
        /*002c*/ 	.word	0x00000000
.L_7:


//--------------------- .nv.info.triton_poi_fused_convolution_relu_20 --------------------------
	.section	.nv.info.triton_poi_fused_convolution_relu_20,"",@"SHT_CUDA_INFO"
	.sectionflags	@""
	.align	4


	//----- nvinfo : EIATTR_CUDA_API_VERSION
	.align		4
        /*0000*/ 	.byte	0x04, 0x37
        /*0002*/ 	.short	(.L_9 - .L_8)
.L_8:
        /*0004*/ 	.word	0x0000007c


	//----- nvinfo : EIATTR_KPARAM_INFO
	.align		4
.L_9:
        /*0008*/ 	.byte	0x04, 0x17
        /*000a*/ 	.short	(.L_11 - .L_10)
.L_10:
        /*000c*/ 	.word	0x00000000
        /*0010*/ 	.short	0x0004
        /*0012*/ 	.short	0x001c
        /*0014*/ 	.byte	0x00, 0xf0, 0x11, 0x00


	//----- nvinfo : EIATTR_KPARAM_INFO
	.align		4
.L_11:
        /*0018*/ 	.byte	0x04, 0x17
        /*001a*/ 	.short	(.L_13 - .L_12)
.L_12:
        /*001c*/ 	.word	0x00000000
        /*0020*/ 	.short	0x0003
        /*0022*/ 	.short	0x0018
        /*0024*/ 	.byte	0x00, 0xf0, 0x11, 0x00


	//----- nvinfo : EIATTR_KPARAM_INFO
	.align		4
.L_13:
        /*0028*/ 	.byte	0x04, 0x17
        /*002a*/ 	.short	(.L_15 - .L_14)
.L_14:
        /*002c*/ 	.word	0x00000000
        /*0030*/ 	.short	0x0002
        /*0032*/ 	.short	0x0010
        /*0034*/ 	.byte	0x00, 0xf4, 0x21, 0x00


	//----- nvinfo : EIATTR_KPARAM_INFO
	.align		4
.L_15:
        /*0038*/ 	.byte	0x04, 0x17
        /*003a*/ 	.short	(.L_17 - .L_16)
.L_16:
        /*003c*/ 	.word	0x00000000
        /*0040*/ 	.short	0x0001
        /*0042*/ 	.short	0x0008
        /*0044*/ 	.byte	0x00, 0xf4, 0x21, 0x00


	//----- nvinfo : EIATTR_KPARAM_INFO
	.align		4
.L_17:
        /*0048*/ 	.byte	0x04, 0x17
        /*004a*/ 	.short	(.L_19 - .L_18)
.L_18:
        /*004c*/ 	.word	0x00000000
        /*0050*/ 	.short	0x0000
        /*0052*/ 	.short	0x0000
        /*0054*/ 	.byte	0x00, 0xf4, 0x21, 0x00


	//----- nvinfo : EIATTR_SPARSE_MMA_MASK
	.align		4
.L_19:
        /*0058*/ 	.byte	0x03, 0x50
        /*005a*/ 	.short	0x0000


	//----- nvinfo : EIATTR_MAXREG_COUNT
	.align		4
        /*005c*/ 	.byte	0x03, 0x1b
        /*005e*/ 	.short	0x00ff


	//----- nvinfo : EIATTR_EXIT_INSTR_OFFSETS
	.align		4
        /*0060*/ 	.byte	0x04, 0x1c
        /*0062*/ 	.short	(.L_21 - .L_20)


	//   ....[0]....
.L_20:
        /*0064*/ 	.word	0x00000b90


	//   ....[1]....
        /*0068*/ 	.word	0x00000c10


	//----- nvinfo : EIATTR_REQNTID
	.align		4
.L_21:
        /*006c*/ 	.byte	0x04, 0x10
        /*006e*/ 	.short	(.L_23 - .L_22)
.L_22:
        /*0070*/ 	.word	0x00000100
        /*0074*/ 	.word	0x00000001
        /*0078*/ 	.word	0x00000001


	//----- nvinfo : EIATTR_CBANK_PARAM_SIZE
	.align		4
.L_23:
        /*007c*/ 	.byte	0x03, 0x19
        /*007e*/ 	.short	0x0020


	//----- nvinfo : EIATTR_PARAM_CBANK
	.align		4
        /*0080*/ 	.byte	0x04, 0x0a
        /*0082*/ 	.short	(.L_25 - .L_24)
	.align		4
.L_24:
        /*0084*/ 	.word	index@(.nv.constant0.triton_poi_fused_convolution_relu_20)
        /*0088*/ 	.short	0x0210
        /*008a*/ 	.short	0x0020


	//----- nvinfo : EIATTR_SW_WAR
	.align		4
.L_25:
        /*008c*/ 	.byte	0x04, 0x36
        /*008e*/ 	.short	(.L_27 - .L_26)
.L_26:
        /*0090*/ 	.word	0x00000008
.L_27:


//--------------------- .nv.callgraph             --------------------------
	.section	.nv.callgraph,"",@"SHT_CUDA_CALLGRAPH"
	.align	4
	.sectionentsize	8
	.align		4
        /*0000*/ 	.word	0x00000000
	.align		4
        /*0004*/ 	.word	0xffffffff
	.align		4
        /*0008*/ 	.word	0x00000000
	.align		4
        /*000c*/ 	.word	0xfffffffe
	.align		4
        /*0010*/ 	.word	0x00000000
	.align		4
        /*0014*/ 	.word	0xfffffffd
	.align		4
        /*0018*/ 	.word	0x00000000
	.align		4
        /*001c*/ 	.word	0xfffffffc


//--------------------- .text.triton_poi_fused_convolution_relu_20 --------------------------
	.section	.text.triton_poi_fused_convolution_relu_20,"ax",@progbits
	.sectionflags	@"SHF_BARRIERS=1"
	.align	128
        .global         triton_poi_fused_convolution_relu_20
        .type           triton_poi_fused_convolution_relu_20,@function
        .size           triton_poi_fused_convolution_relu_20,(.L_x_1 - triton_poi_fused_convolution_relu_20)
        .other          triton_poi_fused_convolution_relu_20,@"STO_CUDA_ENTRY STV_DEFAULT"
triton_poi_fused_convolution_relu_20:
.text.triton_poi_fused_convolution_relu_20:
[----:B------:R-:W0:Y:S01]  /*0000*/  LDC R1, c[0x0][0x28] ;  /* 0x00000a00ff017b82 */ /* 0x000e220000000800 */
[----:B------:R-:W1:Y:S07]  /*0010*/  S2R R0, SR_CTAID.Y ;  /* 0x0000000000007919 */ /* 0x000e6e0000002600 */
[----:B------:R-:W2:Y:S01]  /*0020*/  LDC.64 R18, c[0x0][0x210] ;  /* 0x00008400ff127b82 */ /* 0x000ea20000000a00 */
[----:B------:R-:W-:Y:S01]  /*0030*/  ULDC.64 UR6, c[0x0][0x208] ;  /* 0x0000820000067ab9 */ /* 0x000fe20000000a00 */
[----:B------:R-:W3:Y:S01]  /*0040*/  S2R R5, SR_TID.X ;  /* 0x0000000000057919 */ /* 0x000ee20000002100 */
[----:B------:R-:W4:Y:S05]  /*0050*/  S2R R27, SR_CTAID.X ;  /* 0x00000000001b7919 */ /* 0x000f2a0000002500 */
[----:B------:R-:W5:Y:S01]  /*0060*/  LDC.64 R16, c[0x0][0x218] ;  /* 0x00008600ff107b82 */ /* 0x000f620000000a00 */
[----:B-1----:R-:W-:Y:S01]  /*0070*/  IMAD.SHL.U32 R3, R0, 0x40, RZ ;  /* 0x0000004000037824 */ /* 0x002fe200078e00ff */
[----:B------:R-:W-:Y:S01]  /*0080*/  SHF.R.S32.HI R2, RZ, 0x19, R0 ;  /* 0x00000019ff027819 */ /* 0x000fe20000011400 */
[----:B---3--:R-:W-:-:S03]  /*0090*/  IMAD.SHL.U32 R0, R5, 0x4, RZ ;  /* 0x0000000405007824 */ /* 0x008fc600078e00ff */
[----:B------:R-:W-:Y:S01]  /*00a0*/  SGXT R2, R2, 0x1 ;  /* 0x000000010202781a */ /* 0x000fe20000000200 */
[----:B----4-:R-:W-:Y:S01]  /*00b0*/  IMAD.SHL.U32 R27, R27, 0x40, RZ ;  /* 0x000000401b1b7824 */ /* 0x010fe200078e00ff */
[----:B------:R-:W-:-:S04]  /*00c0*/  LOP3.LUT R21, R3, 0x3c, R0, 0xf8, !PT ;  /* 0x0000003c03157812 */ /* 0x000fc800078ef800 */
[----:B------:R-:W-:Y:S02]  /*00d0*/  LEA.HI R4, R2, R21, RZ, 0x9 ;  /* 0x0000001502047211 */ /* 0x000fe400078f48ff */
[----:B------:R-:W-:Y:S02]  /*00e0*/  SHF.R.U32.HI R2, RZ, 0x4, R5 ;  /* 0x00000004ff027819 */ /* 0x000fe40000011605 */
[----:B------:R-:W-:Y:S02]  /*00f0*/  LOP3.LUT R6, R4, 0xfffffe00, RZ, 0xc0, !PT ;  /* 0xfffffe0004067812 */ /* 0x000fe400078ec0ff */
[----:B------:R-:W-:-:S03]  /*0100*/  SGXT.U32 R2, R2, 0x4 ;  /* 0x000000040202781a */ /* 0x000fc60000000000 */
[----:B------:R-:W-:Y:S01]  /*0110*/  IMAD.IADD R21, R21, 0x1, -R6 ;  /* 0x0000000115157824 */ /* 0x000fe200078e0a06 */
[----:B------:R-:W-:Y:S01]  /*0120*/  LOP3.LUT R7, R27, 0x30, R2, 0xfe, !PT ;  /* 0x000000301b077812 */ /* 0x000fe200078efe02 */
[----:B------:R-:W-:Y:S01]  /*0130*/  IMAD.SHL.U32 R6, R4, 0x40, RZ ;  /* 0x0000004004067824 */ /* 0x000fe200078e00ff */
[----:B------:R-:W-:Y:S02]  /*0140*/  LOP3.LUT R5, R27, 0x10, R2, 0xfe, !PT ;  /* 0x000000101b057812 */ /* 0x000fe400078efe02 */
[----:B------:R-:W-:Y:S02]  /*0150*/  LOP3.LUT R4, R27, R2, RZ, 0xfc, !PT ;  /* 0x000000021b047212 */ /* 0x000fe400078efcff */
[----:B------:R-:W-:Y:S02]  /*0160*/  LOP3.LUT R8, R6, 0xffff8000, RZ, 0xc0, !PT ;  /* 0xffff800006087812 */ /* 0x000fe400078ec0ff */
[----:B------:R-:W-:Y:S02]  /*0170*/  LOP3.LUT R6, R27, 0x20, R2, 0xfe, !PT ;  /* 0x000000201b067812 */ /* 0x000fe400078efe02 */
[----:B------:R-:W-:Y:S01]  /*0180*/  ISETP.GE.AND P3, PT, R7, 0x40, PT ;  /* 0x000000400700780c */ /* 0x000fe20003f66270 */
[----:B------:R-:W-:Y:S01]  /*0190*/  IMAD.IADD R8, R21, 0x1, R8 ;  /* 0x0000000115087824 */ /* 0x000fe200078e0208 */
[----:B------:R-:W-:-:S02]  /*01a0*/  ISETP.GE.AND P1, PT, R5, 0x40, PT ;  /* 0x000000400500780c */ /* 0x000fc40003f26270 */
[----:B------:R-:W-:Y:S02]  /*01b0*/  CS2R R12, SRZ ;  /* 0x00000000000c7805 */ /* 0x000fe4000001ff00 */
[C---:B------:R-:W-:Y:S01]  /*01c0*/  ISETP.GE.AND P0, PT, R4.reuse, 0x40, PT ;  /* 0x000000400400780c */ /* 0x040fe20003f06270 */
[--C-:B------:R-:W-:Y:S01]  /*01d0*/  IMAD R25, R4, 0x200, R8.reuse ;  /* 0x0000020004197824 */ /* 0x100fe200078e0208 */
[C---:B------:R-:W-:Y:S01]  /*01e0*/  ISETP.GE.AND P2, PT, R6.reuse, 0x40, PT ;  /* 0x000000400600780c */ /* 0x040fe20003f46270 */
[--C-:B------:R-:W-:Y:S01]  /*01f0*/  IMAD R23, R5, 0x200, R8.reuse ;  /* 0x0000020005177824 */ /* 0x100fe200078e0208 */
[----:B------:R-:W-:Y:S01]  /*0200*/  CS2R R14, SRZ ;  /* 0x00000000000e7805 */ /* 0x000fe2000001ff00 */
[--C-:B------:R-:W-:Y:S01]  /*0210*/  IMAD R29, R6, 0x200, R8.reuse ;  /* 0x00000200061d7824 */ /* 0x100fe200078e0208 */
[----:B------:R-:W-:Y:S01]  /*0220*/  CS2R R4, SRZ ;  /* 0x0000000000047805 */ /* 0x000fe2000001ff00 */
[----:B------:R-:W-:Y:S01]  /*0230*/  IMAD R9, R7, 0x200, R8 ;  /* 0x0000020007097824 */ /* 0x000fe200078e0208 */
[----:B------:R-:W-:Y:S01]  /*0240*/  CS2R R6, SRZ ;  /* 0x0000000000067805 */ /* 0x000fe2000001ff00 */
[----:B--2---:R-:W-:-:S04]  /*0250*/  IMAD.WIDE R22, R23, 0x4, R18 ;  /* 0x0000000417167825 */ /* 0x004fc800078e0212 */
[--C-:B------:R-:W-:Y:S01]  /*0260*/  IMAD.WIDE R24, R25, 0x4, R18.reuse ;  /* 0x0000000419187825 */ /* 0x100fe200078e0212 */
[----:B------:R1:W2:Y:S03]  /*0270*/  @!P1 LDG.E.EL.128 R4, desc[UR6][R22.64] ;  /* 0x0000000616049981 */ /* 0x0002a6000c2e1d00 */
[----:B------:R-:W-:-:S04]  /*0280*/  IMAD.WIDE R28, R29, 0x4, R18 ;  /* 0x000000041d1c7825 */ /* 0x000fc800078e0212 */
[----:B------:R-:W-:-:S04]  /*0290*/  IMAD.WIDE R18, R9, 0x4, R18 ;  /* 0x0000000409127825 */ /* 0x000fc800078e0212 */
[----:B-----5:R-:W-:Y:S01]  /*02a0*/  IMAD.WIDE R16, R21, 0x4, R16 ;  /* 0x0000000415107825 */ /* 0x020fe200078e0210 */
[----:B------:R-:W3:Y:S01]  /*02b0*/  @!P3 LDG.E.EL.128 R12, desc[UR6][R18.64] ;  /* 0x00000006120cb981 */ /* 0x000ee2000c2e1d00 */
[----:B------:R-:W-:Y:S02]  /*02c0*/  CS2R R8, SRZ ;  /* 0x0000000000087805 */ /* 0x000fe4000001ff00 */
[----:B------:R-:W-:Y:S02]  /*02d0*/  CS2R R10, SRZ ;  /* 0x00000000000a7805 */ /* 0x000fe4000001ff00 */
[----:B------:R-:W-:Y:S02]  /*02e0*/  CS2R R20, SRZ ;  /* 0x0000000000147805 */ /* 0x000fe4000001ff00 */
[----:B-1----:R-:W-:Y:S02]  /*02f0*/  CS2R R22, SRZ ;  /* 0x0000000000167805 */ /* 0x002fe4000001ff00 */
[----:B------:R1:W4:Y:S04]  /*0300*/  @!P2 LDG.E.EL.128 R8, desc[UR6][R28.64] ;  /* 0x000000061c08a981 */ /* 0x000328000c2e1d00 */
[----:B------:R-:W2:Y:S04]  /*0310*/  LDG.E.EL.128 R16, desc[UR6][R16.64] ;  /* 0x0000000610107981 */ /* 0x000ea8000c2e1d00 */
[----:B------:R5:W3:Y:S01]  /*0320*/  @!P0 LDG.E.EL.128 R20, desc[UR6][R24.64] ;  /* 0x0000000618148981 */ /* 0x000ae2000c2e1d00 */
[----:B------:R-:W-:-:S02]  /*0330*/  LOP3.LUT R0, R27, 0x3c, R0, 0xf8, !PT ;  /* 0x0000003c1b007812 */ /* 0x000fc400078ef800 */
[----:B-1----:R-:W-:Y:S02]  /*0340*/  LOP3.LUT R29, R3, R2, RZ, 0xfc, !PT ;  /* 0x00000002031d7212 */ /* 0x002fe400078efcff */
[----:B------:R-:W-:Y:S02]  /*0350*/  LOP3.LUT R27, R3, 0x10, R2, 0xfe, !PT ;  /* 0x00000010031b7812 */ /* 0x000fe400078efe02 */
[----:B-----5:R-:W-:Y:S02]  /*0360*/  LOP3.LUT R25, R3, 0x20, R2, 0xfe, !PT ;  /* 0x0000002003197812 */ /* 0x020fe400078efe02 */
[----:B------:R-:W-:Y:S02]  /*0370*/  LOP3.LUT R3, R3, 0x30, R2, 0xfe, !PT ;  /* 0x0000003003037812 */ /* 0x000fe400078efe02 */
[----:B------:R-:W1:Y:S01]  /*0380*/  S2R R2, SR_TID.X ;  /* 0x0000000000027919 */ /* 0x000e620000002100 */
[----:B------:R-:W5:Y:S01]  /*0390*/  S2UR UR5, SR_CgaCtaId ;  /* 0x00000000000579c3 */ /* 0x000f620000008800 */
[----:B------:R-:W-:-:S02]  /*03a0*/  UMOV UR4, 0x400 ;  /* 0x0000040000047882 */ /* 0x000fc40000000000 */
[----:B-----5:R-:W-:Y:S01]  /*03b0*/  UPRMT UR4, UR5, 0x654, UR4 ;  /* 0x0000065405047896 */ /* 0x020fe20008000004 */
[----:B------:R-:W-:Y:S01]  /*03c0*/  IMAD R25, R25, 0x40, R0 ;  /* 0x0000004019197824 */ /* 0x000fe200078e0200 */
[C---:B--2---:R-:W-:Y:S01]  /*03d0*/  FSETP.GEU.AND P6, PT, R16.reuse, -R4, PT ;  /* 0x800000041000720b */ /* 0x044fe20003fce000 */
[C---:B------:R-:W-:Y:S01]  /*03e0*/  FADD R4, R16.reuse, R4 ;  /* 0x0000000410047221 */ /* 0x040fe20000000000 */
[C---:B----4-:R-:W-:Y:S01]  /*03f0*/  FSETP.GEU.AND P3, PT, R16.reuse, -R8, PT ;  /* 0x800000081000720b */ /* 0x050fe20003f6e000 */
[C---:B------:R-:W-:Y:S01]  /*0400*/  FADD R8, R16.reuse, R8 ;  /* 0x0000000810087221 */ /* 0x040fe20000000000 */
[----:B---3--:R-:W-:Y:S02]  /*0410*/  FSETP.GEU.AND P1, PT, R16, -R12, PT ;  /* 0x8000000c1000720b */ /* 0x008fe40003f2e000 */
[----:B------:R-:W-:Y:S01]  /*0420*/  FSEL R4, R4, RZ, P6 ;  /* 0x000000ff04047208 */ /* 0x000fe20003000000 */
[C---:B------:R-:W-:Y:S01]  /*0430*/  FADD R12, R16.reuse, R12 ;  /* 0x0000000c100c7221 */ /* 0x040fe20000000000 */
[C---:B------:R-:W-:Y:S01]  /*0440*/  FSETP.GEU.AND P5, PT, R17.reuse, -R5, PT ;  /* 0x800000051100720b */ /* 0x040fe20003fae000 */
[C---:B------:R-:W-:Y:S01]  /*0450*/  FADD R5, R17.reuse, R5 ;  /* 0x0000000511057221 */ /* 0x040fe20000000000 */
[C---:B------:R-:W-:Y:S01]  /*0460*/  FSETP.GEU.AND P2, PT, R17.reuse, -R9, PT ;  /* 0x800000091100720b */ /* 0x040fe20003f4e000 */
[C---:B------:R-:W-:Y:S01]  /*0470*/  FADD R9, R17.reuse, R9 ;  /* 0x0000000911097221 */ /* 0x040fe20000000000 */
[C---:B------:R-:W-:Y:S01]  /*0480*/  FSETP.GEU.AND P0, PT, R17.reuse, -R13, PT ;  /* 0x8000000d1100720b */ /* 0x040fe20003f0e000 */
[C---:B------:R-:W-:Y:S01]  /*0490*/  FADD R13, R17.reuse, R13 ;  /* 0x0000000d110d7221 */ /* 0x040fe20000000000 */
[C---:B------:R-:W-:Y:S01]  /*04a0*/  FSETP.GEU.AND P6, PT, R17.reuse, -R21, PT ;  /* 0x800000151100720b */ /* 0x040fe20003fce000 */
[----:B------:R-:W-:Y:S01]  /*04b0*/  FADD R21, R17, R21 ;  /* 0x0000001511157221 */ /* 0x000fe20000000000 */
[C---:B------:R-:W-:Y:S01]  /*04c0*/  FSETP.GEU.AND P4, PT, R16.reuse, -R20, PT ;  /* 0x800000141000720b */ /* 0x040fe20003f8e000 */
[----:B------:R-:W-:Y:S01]  /*04d0*/  FADD R16, R16, R20 ;  /* 0x0000001410107221 */ /* 0x000fe20000000000 */
[----:B-1----:R-:W-:Y:S01]  /*04e0*/  IMAD.SHL.U32 R17, R2, 0x100, RZ ;  /* 0x0000010002117824 */ /* 0x002fe200078e00ff */
[----:B------:R-:W-:-:S02]  /*04f0*/  SHF.R.U32.HI R20, RZ, 0x4, R2 ;  /* 0x00000004ff147819 */ /* 0x000fc40000011602 */
[----:B------:R-:W-:Y:S02]  /*0500*/  FSEL R8, R8, RZ, P3 ;  /* 0x000000ff08087208 */ /* 0x000fe40001800000 */
[----:B------:R-:W-:Y:S02]  /*0510*/  SGXT.U32 R20, R20, 0x4 ;  /* 0x000000041414781a */ /* 0x000fe40000000000 */
[----:B------:R-:W-:Y:S02]  /*0520*/  LOP3.LUT R17, R17, 0xf00, RZ, 0xc0, !PT ;  /* 0x00000f0011117812 */ /* 0x000fe400078ec0ff */
[----:B------:R-:W-:Y:S02]  /*0530*/  FSEL R16, R16, RZ, P4 ;  /* 0x000000ff10107208 */ /* 0x000fe40002000000 */
[----:B------:R-:W-:Y:S02]  /*0540*/  FSEL R5, R5, RZ, P5 ;  /* 0x000000ff05057208 */ /* 0x000fe40002800000 */
[C---:B------:R-:W-:Y:S01]  /*0550*/  FSETP.GEU.AND P3, PT, R18.reuse, -R6, PT ;  /* 0x800000061200720b */ /* 0x040fe20003f6e000 */
[C---:B------:R-:W-:Y:S01]  /*0560*/  FADD R6, R18.reuse, R6 ;  /* 0x0000000612067221 */ /* 0x040fe20000000000 */
[C---:B------:R-:W-:Y:S01]  /*0570*/  FSETP.GEU.AND P4, PT, R18.reuse, -R10, PT ;  /* 0x8000000a1200720b */ /* 0x040fe20003f8e000 */
[C---:B------:R-:W-:Y:S01]  /*0580*/  FADD R10, R18.reuse, R10 ;  /* 0x0000000a120a7221 */ /* 0x040fe20000000000 */
[C---:B------:R-:W-:Y:S01]  /*0590*/  FSETP.GEU.AND P5, PT, R18.reuse, -R14, PT ;  /* 0x8000000e1200720b */ /* 0x040fe20003fae000 */
[----:B------:R-:W-:Y:S01]  /*05a0*/  FADD R14, R18, R14 ;  /* 0x0000000e120e7221 */ /* 0x000fe20000000000 */
[----:B------:R-:W-:-:S02]  /*05b0*/  FSEL R24, R21, RZ, P6 ;  /* 0x000000ff15187208 */ /* 0x000fc40003000000 */
[C---:B------:R-:W-:Y:S01]  /*05c0*/  FSETP.GEU.AND P6, PT, R18.reuse, -R22, PT ;  /* 0x800000161200720b */ /* 0x040fe20003fce000 */
[----:B------:R-:W-:Y:S01]  /*05d0*/  FADD R18, R18, R22 ;  /* 0x0000001612127221 */ /* 0x000fe20000000000 */
[C---:B------:R-:W-:Y:S02]  /*05e0*/  LOP3.LUT R22, R17.reuse, R20, RZ, 0xfc, !PT ;  /* 0x0000001411167212 */ /* 0x040fe400078efcff */
[C---:B------:R-:W-:Y:S02]  /*05f0*/  LOP3.LUT R20, R17.reuse, 0x40, RZ, 0xfc, !PT ;  /* 0x0000004011147812 */ /* 0x040fe400078efcff */
[C---:B------:R-:W-:Y:S02]  /*0600*/  LOP3.LUT R26, R17.reuse, 0x80, RZ, 0xfc, !PT ;  /* 0x00000080111a7812 */ /* 0x040fe400078efcff */
[C---:B------:R-:W-:Y:S02]  /*0610*/  LOP3.LUT R28, R17.reuse, 0xc0, RZ, 0xfc, !PT ;  /* 0x000000c0111c7812 */ /* 0x040fe400078efcff */
[----:B------:R-:W-:-:S02]  /*0620*/  LEA.HI R21, R17, UR4, RZ, 0x1c ;  /* 0x0000000411157c11 */ /* 0x000fc4000f8fe0ff */
[----:B------:R-:W-:Y:S02]  /*0630*/  LEA.HI R20, R20, UR4, RZ, 0x1c ;  /* 0x0000000414147c11 */ /* 0x000fe4000f8fe0ff */
[----:B------:R-:W-:Y:S02]  /*0640*/  FSEL R9, R9, RZ, P2 ;  /* 0x000000ff09097208 */ /* 0x000fe40001000000 */
[----:B------:R-:W-:Y:S02]  /*0650*/  LEA.HI R17, R26, UR4, RZ, 0x1c ;  /* 0x000000041a117c11 */ /* 0x000fe4000f8fe0ff */
[C---:B------:R-:W-:Y:S01]  /*0660*/  FSETP.GEU.AND P2, PT, R19.reuse, -R23, PT ;  /* 0x800000171300720b */ /* 0x040fe20003f4e000 */
[C---:B------:R-:W-:Y:S01]  /*0670*/  FADD R23, R19.reuse, R23 ;  /* 0x0000001713177221 */ /* 0x040fe20000000000 */
[----:B------:R-:W-:Y:S01]  /*0680*/  LEA.HI R28, R28, UR4, RZ, 0x1c ;  /* 0x000000041c1c7c11 */ /* 0x000fe2000f8fe0ff */
[----:B------:R-:W-:Y:S01]  /*0690*/  IMAD R21, R22, 0x4, R21 ;  /* 0x0000000416157824 */ /* 0x000fe200078e0215 */
[----:B------:R-:W-:Y:S01]  /*06a0*/  FSEL R6, R6, RZ, P3 ;  /* 0x000000ff06067208 */ /* 0x000fe20001800000 */
[C---:B------:R-:W-:Y:S01]  /*06b0*/  IMAD R20, R22.reuse, 0x4, R20 ;  /* 0x0000000416147824 */ /* 0x040fe200078e0214 */
[----:B------:R-:W-:Y:S01]  /*06c0*/  FSETP.GEU.AND P3, PT, R19, -R7, PT ;  /* 0x800000071300720b */ /* 0x000fe20003f6e000 */
[----:B------:R-:W-:-:S02]  /*06d0*/  IMAD R17, R22, 0x4, R17 ;  /* 0x0000000416117824 */ /* 0x000fc400078e0211 */
[----:B------:R-:W-:Y:S01]  /*06e0*/  FADD R7, R19, R7 ;  /* 0x0000000713077221 */ /* 0x000fe20000000000 */
[----:B------:R-:W-:Y:S01]  /*06f0*/  FSEL R18, R18, RZ, P6 ;  /* 0x000000ff12127208 */ /* 0x000fe20003000000 */
[----:B------:R-:W-:Y:S01]  /*0700*/  IMAD R22, R22, 0x4, R28 ;  /* 0x0000000416167824 */ /* 0x000fe200078e021c */
[----:B------:R-:W-:Y:S01]  /*0710*/  FSEL R23, R23, RZ, P2 ;  /* 0x000000ff17177208 */ /* 0x000fe20001000000 */
[----:B------:R1:W-:Y:S01]  /*0720*/  STS [R21], R16 ;  /* 0x0000001015007388 */ /* 0x0003e20000000800 */
[C---:B------:R-:W-:Y:S01]  /*0730*/  FSETP.GEU.AND P6, PT, R19.reuse, -R11, PT ;  /* 0x8000000b1300720b */ /* 0x040fe20003fce000 */
[----:B------:R-:W-:Y:S01]  /*0740*/  FADD R11, R19, R11 ;  /* 0x0000000b130b7221 */ /* 0x000fe20000000000 */
[----:B------:R-:W-:Y:S01]  /*0750*/  FSEL R7, R7, RZ, P3 ;  /* 0x000000ff07077208 */ /* 0x000fe20001800000 */
[----:B------:R-:W-:Y:S01]  /*0760*/  STS [R20+0x100], R24 ;  /* 0x0001001814007388 */ /* 0x000fe20000000800 */
[----:B------:R-:W-:-:S03]  /*0770*/  FSETP.GEU.AND P2, PT, R19, -R15, PT ;  /* 0x8000000f1300720b */ /* 0x000fc60003f4e000 */
[----:B------:R2:W-:Y:S01]  /*0780*/  STS [R17+0x200], R18 ;  /* 0x0002001211007388 */ /* 0x0005e20000000800 */
[----:B------:R-:W-:Y:S01]  /*0790*/  FADD R15, R19, R15 ;  /* 0x0000000f130f7221 */ /* 0x000fe20000000000 */
[----:B------:R-:W-:Y:S02]  /*07a0*/  FSEL R10, R10, RZ, P4 ;  /* 0x000000ff0a0a7208 */ /* 0x000fe40002000000 */
[----:B------:R-:W-:Y:S01]  /*07b0*/  STS [R22+0x300], R23 ;  /* 0x0003001716007388 */ /* 0x000fe20000000800 */
[----:B------:R-:W-:-:S03]  /*07c0*/  FSEL R11, R11, RZ, P6 ;  /* 0x000000ff0b0b7208 */ /* 0x000fc60003000000 */
[----:B------:R3:W-:Y:S01]  /*07d0*/  STS [R21+0x40], R4 ;  /* 0x0000400415007388 */ /* 0x0007e20000000800 */
[----:B------:R-:W-:Y:S02]  /*07e0*/  FSEL R12, R12, RZ, P1 ;  /* 0x000000ff0c0c7208 */ /* 0x000fe40000800000 */
[----:B------:R-:W-:Y:S01]  /*07f0*/  FSEL R13, R13, RZ, P0 ;  /* 0x000000ff0d0d7208 */ /* 0x000fe20000000000 */
[----:B------:R4:W-:Y:S01]  /*0800*/  STS [R20+0x140], R5 ;  /* 0x0001400514007388 */ /* 0x0009e20000000800 */
[----:B------:R-:W-:Y:S01]  /*0810*/  FSEL R14, R14, RZ, P5 ;  /* 0x000000ff0e0e7208 */ /* 0x000fe20002800000 */
[----:B-1----:R-:W-:Y:S01]  /*0820*/  IMAD.SHL.U32 R16, R2, 0x4, RZ ;  /* 0x0000000402107824 */ /* 0x002fe200078e00ff */
[----:B--2---:R-:W1:Y:S01]  /*0830*/  LDC.64 R18, c[0x0][0x220] ;  /* 0x00008800ff127b82 */ /* 0x004e620000000a00 */
[----:B------:R2:W-:Y:S01]  /*0840*/  STS [R17+0x240], R6 ;  /* 0x0002400611007388 */ /* 0x0005e20000000800 */
[----:B------:R-:W-:-:S03]  /*0850*/  FSEL R15, R15, RZ, P2 ;  /* 0x000000ff0f0f7208 */ /* 0x000fc60001000000 */
[----:B------:R5:W-:Y:S04]  /*0860*/  STS [R22+0x340], R7 ;  /* 0x0003400716007388 */ /* 0x000be80000000800 */
[----:B------:R-:W-:Y:S04]  /*0870*/  STS [R21+0x80], R8 ;  /* 0x0000800815007388 */ /* 0x000fe80000000800 */
[----:B------:R1:W-:Y:S04]  /*0880*/  STS [R20+0x180], R9 ;  /* 0x0001800914007388 */ /* 0x0003e80000000800 */
[----:B------:R-:W-:Y:S04]  /*0890*/  STS [R17+0x280], R10 ;  /* 0x0002800a11007388 */ /* 0x000fe80000000800 */
[----:B------:R-:W-:Y:S01]  /*08a0*/  STS [R22+0x380], R11 ;  /* 0x0003800b16007388 */ /* 0x000fe20000000800 */
[----:B------:R-:W-:-:S03]  /*08b0*/  LOP3.LUT R16, R16, 0x3fc, RZ, 0xc0, !PT ;  /* 0x000003fc10107812 */ /* 0x000fc600078ec0ff */
[----:B------:R-:W-:Y:S04]  /*08c0*/  STS [R21+0xc0], R12 ;  /* 0x0000c00c15007388 */ /* 0x000fe80000000800 */
[----:B------:R1:W-:Y:S04]  /*08d0*/  STS [R20+0x1c0], R13 ;  /* 0x0001c00d14007388 */ /* 0x0003e80000000800 */
[----:B------:R1:W-:Y:S04]  /*08e0*/  STS [R17+0x2c0], R14 ;  /* 0x0002c00e11007388 */ /* 0x0003e80000000800 */
[----:B------:R-:W-:Y:S01]  /*08f0*/  STS [R22+0x3c0], R15 ;  /* 0x0003c00f16007388 */ /* 0x000fe20000000800 */
[----:B---3--:R-:W-:-:S02]  /*0900*/  LOP3.LUT R4, R16, 0x400, RZ, 0xfc, !PT ;  /* 0x0000040010047812 */ /* 0x008fc400078efcff */
[----:B----4-:R-:W-:Y:S02]  /*0910*/  LOP3.LUT R5, R16, 0x800, RZ, 0xfc, !PT ;  /* 0x0000080010057812 */ /* 0x010fe400078efcff */
[----:B------:R-:W-:Y:S02]  /*0920*/  SHF.R.U32.HI R2, RZ, 0x2, R2 ;  /* 0x00000002ff027819 */ /* 0x000fe40000011602 */
[----:B------:R-:W-:Y:S02]  /*0930*/  SHF.R.U32.HI R4, RZ, 0x4, R4 ;  /* 0x00000004ff047819 */ /* 0x000fe40000011604 */
[----:B--2---:R-:W-:Y:S02]  /*0940*/  SHF.R.U32.HI R6, RZ, 0x4, R5 ;  /* 0x00000004ff067819 */ /* 0x004fe40000011605 */
[----:B------:R-:W-:Y:S02]  /*0950*/  LOP3.LUT R2, R2, 0x3c, RZ, 0xc0, !PT ;  /* 0x0000003c02027812 */ /* 0x000fe400078ec0ff */
[----:B------:R-:W-:-:S02]  /*0960*/  LOP3.LUT R4, R4, 0x7c, RZ, 0xc0, !PT ;  /* 0x0000007c04047812 */ /* 0x000fc400078ec0ff */
[----:B------:R-:W-:Y:S01]  /*0970*/  LOP3.LUT R6, R6, 0xbc, RZ, 0xc0, !PT ;  /* 0x000000bc06067812 */ /* 0x000fe200078ec0ff */
[----:B------:R-:W-:Y:S02]  /*0980*/  VIADD R5, R2, UR4 ;  /* 0x0000000402057c36 */ /* 0x000fe40008000000 */
[----:B-----5:R-:W-:Y:S02]  /*0990*/  VIADD R7, R4, UR4 ;  /* 0x0000000404077c36 */ /* 0x020fe40008000000 */
[----:B01----:R-:W-:Y:S02]  /*09a0*/  VIADD R9, R6, UR4 ;  /* 0x0000000406097c36 */ /* 0x003fe40008000000 */
[C---:B------:R-:W-:Y:S01]  /*09b0*/  IMAD R2, R16.reuse, 0x4, R5 ;  /* 0x0000000410027824 */ /* 0x040fe200078e0205 */
[----:B------:R-:W-:Y:S01]  /*09c0*/  BAR.SYNC.DEFER_BLOCKING 0x0 ;  /* 0x0000000000007b1d */ /* 0x000fe20000010000 */
[C---:B------:R-:W-:Y:S02]  /*09d0*/  IMAD R20, R16.reuse, 0x4, R7 ;  /* 0x0000000410147824 */ /* 0x040fe400078e0207 */
[----:B------:R-:W-:-:S03]  /*09e0*/  IMAD R24, R16, 0x4, R9 ;  /* 0x0000000410187824 */ /* 0x000fc600078e0209 */
[----:B------:R-:W-:Y:S04]  /*09f0*/  LDS R4, [R2] ;  /* 0x0000000002047984 */ /* 0x000fe80000000800 */
[----:B------:R-:W-:Y:S04]  /*0a00*/  LDS R5, [R2+0x4] ;  /* 0x0000040002057984 */ /* 0x000fe80000000800 */
[----:B------:R-:W-:Y:S04]  /*0a10*/  LDS R6, [R2+0x8] ;  /* 0x0000080002067984 */ /* 0x000fe80000000800 */
[----:B------:R-:W0:Y:S04]  /*0a20*/  LDS R7, [R2+0xc] ;  /* 0x00000c0002077984 */ /* 0x000e280000000800 */
[----:B------:R-:W-:Y:S04]  /*0a30*/  LDS R8, [R20+0x1000] ;  /* 0x0010000014087984 */ /* 0x000fe80000000800 */
[----:B------:R-:W-:Y:S04]  /*0a40*/  LDS R9, [R20+0x1004] ;  /* 0x0010040014097984 */ /* 0x000fe80000000800 */
[----:B------:R-:W-:Y:S04]  /*0a50*/  LDS R10, [R20+0x1008] ;  /* 0x00100800140a7984 */ /* 0x000fe80000000800 */
[----:B------:R1:W2:Y:S04]  /*0a60*/  LDS R11, [R20+0x100c] ;  /* 0x00100c00140b7984 */ /* 0x0002a80000000800 */
[----:B------:R-:W-:Y:S04]  /*0a70*/  LDS R12, [R24+0x2000] ;  /* 0x00200000180c7984 */ /* 0x000fe80000000800 */
[----:B------:R-:W-:Y:S04]  /*0a80*/  LDS R13, [R24+0x2004] ;  /* 0x00200400180d7984 */ /* 0x000fe80000000800 */
[----:B------:R-:W-:Y:S04]  /*0a90*/  LDS R14, [R24+0x2008] ;  /* 0x00200800180e7984 */ /* 0x000fe80000000800 */
[----:B------:R3:W4:Y:S01]  /*0aa0*/  LDS R15, [R24+0x200c] ;  /* 0x00200c00180f7984 */ /* 0x0007220000000800 */
[----:B------:R-:W-:-:S02]  /*0ab0*/  ISETP.GE.AND P0, PT, R0, 0x40, PT ;  /* 0x000000400000780c */ /* 0x000fc40003f06270 */
[----:B------:R-:W-:Y:S01]  /*0ac0*/  LOP3.LUT R17, R16, 0xc00, RZ, 0xfc, !PT ;  /* 0x00000c0010117812 */ /* 0x000fe200078efcff */
[--C-:B------:R-:W-:Y:S02]  /*0ad0*/  IMAD R21, R29, 0x40, R0.reuse ;  /* 0x000000401d157824 */ /* 0x100fe400078e0200 */
[----:B------:R-:W-:Y:S01]  /*0ae0*/  IMAD R23, R27, 0x40, R0 ;  /* 0x000000401b177824 */ /* 0x000fe200078e0200 */
[----:B------:R-:W-:Y:S01]  /*0af0*/  SHF.R.U32.HI R17, RZ, 0x4, R17 ;  /* 0x00000004ff117819 */ /* 0x000fe20000011611 */
[----:B-1----:R-:W-:-:S03]  /*0b00*/  IMAD.WIDE R20, R21, 0x4, R18 ;  /* 0x0000000415147825 */ /* 0x002fc600078e0212 */
[----:B------:R-:W-:Y:S01]  /*0b10*/  LOP3.LUT R17, R17, 0xfc, RZ, 0xc0, !PT ;  /* 0x000000fc11117812 */ /* 0x000fe200078ec0ff */
[----:B------:R-:W-:-:S04]  /*0b20*/  IMAD.WIDE R22, R23, 0x4, R18 ;  /* 0x0000000417167825 */ /* 0x000fc800078e0212 */
[----:B---3--:R-:W-:Y:S01]  /*0b30*/  IMAD.WIDE R24, R25, 0x4, R18 ;  /* 0x0000000419187825 */ /* 0x008fe200078e0212 */
[----:B0-----:R0:W-:Y:S03]  /*0b40*/  @!P0 STG.E.128 desc[UR6][R20.64], R4 ;  /* 0x0000000414008986 */ /* 0x0011e6000c101d06 */
[----:B------:R-:W-:Y:S01]  /*0b50*/  VIADD R17, R17, UR4 ;  /* 0x0000000411117c36 */ /* 0x000fe20008000000 */
[----:B--2---:R0:W-:Y:S03]  /*0b60*/  @!P0 STG.E.128 desc[UR6][R22.64], R8 ;  /* 0x0000000816008986 */ /* 0x0041e6000c101d06 */
[----:B------:R-:W-:Y:S01]  /*0b70*/  IMAD R17, R16, 0x4, R17 ;  /* 0x0000000410117824 */ /* 0x000fe200078e0211 */
[----:B----4-:R0:W-:Y:S02]  /*0b80*/  @!P0 STG.E.128 desc[UR6][R24.64], R12 ;  /* 0x0000000c18008986 */ /* 0x0101e4000c101d06 */
[----:B0-----:R-:W-:Y:S05]  /*0b90*/  @P0 EXIT ;  /* 0x000000000000094d */ /* 0x001fea0003800000 */
[----:B0-----:R-:W-:Y:S01]  /*0ba0*/  LDS R4, [R17+0x3000] ;  /* 0x0030000011047984 */ /* 0x001fe20000000800 */
[----:B------:R-:W-:-:S03]  /*0bb0*/  IMAD R3, R3, 0x40, R0 ;  /* 0x0000004003037824 */ /* 0x000fc600078e0200 */
[----:B------:R-:W-:Y:S01]  /*0bc0*/  LDS R5, [R17+0x3004] ;  /* 0x0030040011057984 */ /* 0x000fe20000000800 */
[----:B------:R-:W-:-:S03]  /*0bd0*/  IMAD.WIDE R18, R3, 0x4, R18 ;  /* 0x0000000403127825 */ /* 0x000fc600078e0212 */
[----:B------:R-:W-:Y:S04]  /*0be0*/  LDS R6, [R17+0x3008] ;  /* 0x0030080011067984 */ /* 0x000fe80000000800 */
[----:B------:R-:W0:Y:S04]  /*0bf0*/  LDS R7, [R17+0x300c] ;  /* 0x00300c0011077984 */ /* 0x000e280000000800 */
[----:B0-----:R-:W-:Y:S01]  /*0c00*/  STG.E.128 desc[UR6][R18.64], R4 ;  /* 0x0000000412007986 */ /* 0x001fe2000c101d06 */
[----:B------:R-:W-:Y:S05]  /*0c10*/  EXIT ;  /* 0x000000000000794d */ /* 0x000fea0003800000 */
.L_x_0:
[----:B------:R-:W-:-:S00]  /*0c20*/  BRA `(.L_x_0) ;  /* 0xfffffffc00fc7947 */ /* 0x000fc0000383ffff */
[----:B------:R-:W-:-:S00]  /*0c30*/  NOP ;  /* 0x0000000000007918 */ /* 0x000fc00000000000 */
        /* <DEDUP_REMOVED lines=12> */
.L_x_1:


//--------------------- .nv.shared.triton_poi_fused_convolution_relu_20 --------------------------
	.section	.nv.shared.triton_poi_fused_convolution_relu_20,"aw",@nobits
	.sectionflags	@""
	.align	16
	.zero		1024


//--------------------- .nv.constant0.triton_poi_fused_convolution_relu_20 --------------------------
	.section	.nv.constant0.triton_poi_fused_convolution_relu_20,"a",@progbits
	.sectionflags	@""
	.align	4
.nv.constant0.triton_poi_fused_convolution_relu_20:
	.zero		560
